//
// Generated by NVIDIA NVVM Compiler
//
// Compiler Build ID: CL-36424714
// Cuda compilation tools, release 13.0, V13.0.88
// Based on NVVM 20.0.0
//

.version 9.0
.target sm_100
.address_size 64

	// .globl	_Z18matrix_trans_naivePKfPfii

.visible .entry _Z18matrix_trans_naivePKfPfii(
	.param .u64 .ptr .align 1 _Z18matrix_trans_naivePKfPfii_param_0,
	.param .u64 .ptr .align 1 _Z18matrix_trans_naivePKfPfii_param_1,
	.param .u32 _Z18matrix_trans_naivePKfPfii_param_2,
	.param .u32 _Z18matrix_trans_naivePKfPfii_param_3
)
{
	.reg .pred 	%p<4>;
	.reg .b32 	%r<13>;
	.reg .b32 	%f<2>;
	.reg .b64 	%rd<9>;

	ld.param.u64 	%rd1, [_Z18matrix_trans_naivePKfPfii_param_0];
	ld.param.u64 	%rd2, [_Z18matrix_trans_naivePKfPfii_param_1];
	ld.param.u32 	%r3, [_Z18matrix_trans_naivePKfPfii_param_2];
	ld.param.u32 	%r4, [_Z18matrix_trans_naivePKfPfii_param_3];
	mov.u32 	%r5, %ctaid.y;
	mov.u32 	%r6, %ntid.y;
	mov.u32 	%r7, %tid.y;
	mad.lo.s32 	%r1, %r5, %r6, %r7;
	mov.u32 	%r8, %ctaid.x;
	mov.u32 	%r9, %ntid.x;
	mov.u32 	%r10, %tid.x;
	mad.lo.s32 	%r2, %r8, %r9, %r10;
	setp.ge.s32 	%p1, %r1, %r4;
	setp.ge.s32 	%p2, %r2, %r3;
	or.pred  	%p3, %p2, %p1;
	@%p3 bra 	$L__BB0_2;
	cvta.to.global.u64 	%rd3, %rd1;
	cvta.to.global.u64 	%rd4, %rd2;
	mad.lo.s32 	%r11, %r4, %r2, %r1;
	mul.wide.s32 	%rd5, %r11, 4;
	add.s64 	%rd6, %rd3, %rd5;
	ld.global.f32 	%f1, [%rd6];
	mad.lo.s32 	%r12, %r3, %r1, %r2;
	mul.wide.s32 	%rd7, %r12, 4;
	add.s64 	%rd8, %rd4, %rd7;
	st.global.f32 	[%rd8], %f1;
$L__BB0_2:
	ret;

}


// ===== COMPILED SASS (sm_100) =====

	.target	sm_100

	.elftype	@"ET_EXEC"


//--------------------- .note.nv.tkinfo           --------------------------
	.section	.note.nv.tkinfo,"",@"SHT_NOTE"
	.sectionflags	@"SHF_NOTE_NV_TKINFO"
	.tkinfo
        /*0018*/ 	.word	0x00000002
        /*0030*/ 	.string	""
        /*0030*/ 	.string	"ptxas"
        /*0030*/ 	.string	"Cuda compilation tools, release 13.0, V13.0.88"
        /*0030*/ 	.string	"Build cuda_13.0.r13.0/compiler.36424714_0"
        /*0030*/ 	.string	"-arch sm_100 -m 64 "



//--------------------- .note.nv.cuinfo           --------------------------
	.section	.note.nv.cuinfo,"",@"SHT_NOTE"
	.sectionflags	@"SHF_NOTE_NV_CUINFO"
        /*0018*/ 	.short	0x0002
        /*001a*/ 	.short	0x0064
        /*001c*/ 	.short	0x0082
	.zero		2


//--------------------- .nv.info                  --------------------------
	.section	.nv.info,"",@"SHT_CUDA_INFO"
	.align	4


	//----- nvinfo : EIATTR_REGCOUNT
	.align		4
        /*0000*/ 	.byte	0x04, 0x2f
        /*0002*/ 	.short	(.L_1 - .L_0)
	.align		4
.L_0:
        /*0004*/ 	.word	index@(_Z18matrix_trans_naivePKfPfii)
        /*0008*/ 	.word	0x0000000a


	//----- nvinfo : EIATTR_FRAME_SIZE
	.align		4
.L_1:
        /*000c*/ 	.byte	0x04, 0x11
        /*000e*/ 	.short	(.L_3 - .L_2)
	.align		4
.L_2:
        /*0010*/ 	.word	index@(_Z18matrix_trans_naivePKfPfii)
        /*0014*/ 	.word	0x00000000


	//----- nvinfo : EIATTR_MIN_STACK_SIZE
	.align		4
.L_3:
        /*0018*/ 	.byte	0x04, 0x12
        /*001a*/ 	.short	(.L_5 - .L_4)
	.align		4
.L_4:
        /*001c*/ 	.word	index@(_Z18matrix_trans_naivePKfPfii)
        /*0020*/ 	.word	0x00000000
.L_5:


//--------------------- .nv.compat                --------------------------
	.section	.nv.compat,"",@"SHT_CUDA_COMPAT_INFO"
	.align	4
        /*0000*/ 	.byte	0x02, 0x09, 0x00, 0x00, 0x02, 0x02, 0x01, 0x00, 0x02, 0x05, 0x05, 0x00, 0x03, 0x07, 0x01, 0x01
        /*0010*/ 	.byte	0x02, 0x03, 0x00, 0x00, 0x02, 0x06, 0x01, 0x00, 0x04, 0x0b, 0x08, 0x00, 0x09, 0x00, 0x00, 0x00
        /*0020*/ 	.byte	0x00, 0x00, 0x00, 0x00


//--------------------- .nv.info._Z18matrix_trans_naivePKfPfii --------------------------
	.section	.nv.info._Z18matrix_trans_naivePKfPfii,"",@"SHT_CUDA_INFO"
	.sectionflags	@""
	.align	4


	//----- nvinfo : EIATTR_CUDA_API_VERSION
	.align		4
        /*0000*/ 	.byte	0x04, 0x37
        /*0002*/ 	.short	(.L_7 - .L_6)
.L_6:
        /*0004*/ 	.word	0x00000082


	//----- nvinfo : EIATTR_KPARAM_INFO
	.align		4
.L_7:
        /*0008*/ 	.byte	0x04, 0x17
        /*000a*/ 	.short	(.L_9 - .L_8)
.L_8:
        /*000c*/ 	.word	0x00000000
        /*0010*/ 	.short	0x0003
        /*0012*/ 	.short	0x0014
        /*0014*/ 	.byte	0x00, 0xf0, 0x11, 0x00


	//----- nvinfo : EIATTR_KPARAM_INFO
	.align		4
.L_9:
        /*0018*/ 	.byte	0x04, 0x17
        /*001a*/ 	.short	(.L_11 - .L_10)
.L_10:
        /*001c*/ 	.word	0x00000000
        /*0020*/ 	.short	0x0002
        /*0022*/ 	.short	0x0010
        /*0024*/ 	.byte	0x00, 0xf0, 0x11, 0x00


	//----- nvinfo : EIATTR_KPARAM_INFO
	.align		4
.L_11:
        /*0028*/ 	.byte	0x04, 0x17
        /*002a*/ 	.short	(.L_13 - .L_12)
.L_12:
        /*002c*/ 	.word	0x00000000
        /*0030*/ 	.short	0x0001
        /*0032*/ 	.short	0x0008
        /*0034*/ 	.byte	0x00, 0xf5, 0x21, 0x00


	//----- nvinfo : EIATTR_KPARAM_INFO
	.align		4
.L_13:
        /*0038*/ 	.byte	0x04, 0x17
        /*003a*/ 	.short	(.L_15 - .L_14)
.L_14:
        /*003c*/ 	.word	0x00000000
        /*0040*/ 	.short	0x0000
        /*0042*/ 	.short	0x0000
        /*0044*/ 	.byte	0x00, 0xf5, 0x21, 0x00


	//----- nvinfo : EIATTR_SPARSE_MMA_MASK
	.align		4
.L_15:
        /*0048*/ 	.byte	0x03, 0x50
        /*004a*/ 	.short	0x0000


	//----- nvinfo : EIATTR_MAXREG_COUNT
	.align		4
        /*004c*/ 	.byte	0x03, 0x1b
        /*004e*/ 	.short	0x00ff


	//----- nvinfo : EIATTR_MERCURY_ISA_VERSION
	.align		4
        /*0050*/ 	.byte	0x03, 0x5f
        /*0052*/ 	.short	0x0101


	//----- nvinfo : EIATTR_VRC_CTA_INIT_COUNT
	.align		4
        /*0054*/ 	.byte	0x02, 0x4a
	.zero		1
	.zero		1


	//----- nvinfo : EIATTR_EXIT_INSTR_OFFSETS
	.align		4
        /*0058*/ 	.byte	0x04, 0x1c
        /*005a*/ 	.short	(.L_17 - .L_16)


	//   ....[0]....
.L_16:
        /*005c*/ 	.word	0x000000c0


	//   ....[1]....
        /*0060*/ 	.word	0x00000160


	//----- nvinfo : EIATTR_CBANK_PARAM_SIZE
	.align		4
.L_17:
        /*0064*/ 	.byte	0x03, 0x19
        /*0066*/ 	.short	0x0018


	//----- nvinfo : EIATTR_PARAM_CBANK
	.align		4
        /*0068*/ 	.byte	0x04, 0x0a
        /*006a*/ 	.short	(.L_19 - .L_18)
	.align		4
.L_18:
        /*006c*/ 	.word	index@(.nv.constant0._Z18matrix_trans_naivePKfPfii)
        /*0070*/ 	.short	0x0380
        /*0072*/ 	.short	0x0018


	//----- nvinfo : EIATTR_SW_WAR
	.align		4
.L_19:
        /*0074*/ 	.byte	0x04, 0x36
        /*0076*/ 	.short	(.L_21 - .L_20)
.L_20:
        /*0078*/ 	.word	0x00000008
.L_21:


//--------------------- .nv.callgraph             --------------------------
	.section	.nv.callgraph,"",@"SHT_CUDA_CALLGRAPH"
	.align	4
	.sectionentsize	8
	.align		4
        /*0000*/ 	.word	0x00000000
	.align		4
        /*0004*/ 	.word	0xffffffff
	.align		4
        /*0008*/ 	.word	0x00000000
	.align		4
        /*000c*/ 	.word	0xfffffffe
	.align		4
        /*0010*/ 	.word	0x00000000
	.align		4
        /*0014*/ 	.word	0xfffffffd
	.align		4
        /*0018*/ 	.word	0x00000000
	.align		4
        /*001c*/ 	.word	0xfffffffc


//--------------------- .text._Z18matrix_trans_naivePKfPfii --------------------------
	.section	.text._Z18matrix_trans_naivePKfPfii,"ax",@progbits
	.align	128
        .global         _Z18matrix_trans_naivePKfPfii
        .type           _Z18matrix_trans_naivePKfPfii,@function
        .size           _Z18matrix_trans_naivePKfPfii,(.L_x_1 - _Z18matrix_trans_naivePKfPfii)
        .other          _Z18matrix_trans_naivePKfPfii,@"STO_CUDA_ENTRY STV_DEFAULT"
_Z18matrix_trans_naivePKfPfii:
.text._Z18matrix_trans_naivePKfPfii:
[----:B------:R-:W-:Y:S01]  /*0000*/  LDC R1, c[0x0][0x37c] ;  /* 0x0000df00ff017b82 */ /* 0x000fe20000000800 */
[----:B------:R-:W0:Y:S07]  /*0010*/  S2R R3, SR_TID.Y ;  /* 0x0000000000037919 */ /* 0x000e2e0000002200 */
[----:B------:R-:W0:Y:S01]  /*0020*/  S2UR UR4, SR_CTAID.Y ;  /* 0x00000000000479c3 */ /* 0x000e220000002600 */
[----:B------:R-:W1:Y:S01]  /*0030*/  LDCU.64 UR6, c[0x0][0x390] ;  /* 0x00007200ff0677ac */ /* 0x000e620008000a00 */
[----:B------:R-:W2:Y:S06]  /*0040*/  S2R R2, SR_TID.X ;  /* 0x0000000000027919 */ /* 0x000eac0000002100 */
[----:B------:R-:W0:Y:S08]  /*0050*/  LDC R0, c[0x0][0x364] ;  /* 0x0000d900ff007b82 */ /* 0x000e300000000800 */
[----:B------:R-:W2:Y:S08]  /*0060*/  S2UR UR5, SR_CTAID.X ;  /* 0x00000000000579c3 */ /* 0x000eb00000002500 */
[----:B------:R-:W2:Y:S01]  /*0070*/  LDC R7, c[0x0][0x360] ;  /* 0x0000d800ff077b82 */ /* 0x000ea20000000800 */
[----:B0-----:R-:W-:-:S05]  /*0080*/  IMAD R0, R0, UR4, R3 ;  /* 0x0000000400007c24 */ /* 0x001fca000f8e0203 */
[----:B-1----:R-:W-:Y:S01]  /*0090*/  ISETP.GE.AND P0, PT, R0, UR7, PT ;  /* 0x0000000700007c0c */ /* 0x002fe2000bf06270 */
[----:B--2---:R-:W-:-:S05]  /*00a0*/  IMAD R7, R7, UR5, R2 ;  /* 0x0000000507077c24 */ /* 0x004fca000f8e0202 */
[----:B------:R-:W-:-:S13]  /*00b0*/  ISETP.GE.OR P0, PT, R7, UR6, P0 ;  /* 0x0000000607007c0c */ /* 0x000fda0008706670 */
[----:B------:R-:W-:Y:S05]  /*00c0*/  @P0 EXIT ;  /* 0x000000000000094d */ /* 0x000fea0003800000 */
[----:B------:R-:W0:Y:S01]  /*00d0*/  LDC.64 R2, c[0x0][0x380] ;  /* 0x0000e000ff027b82 */ /* 0x000e220000000a00 */
[----:B------:R-:W1:Y:S01]  /*00e0*/  LDCU.64 UR4, c[0x0][0x358] ;  /* 0x00006b00ff0477ac */ /* 0x000e620008000a00 */
[----:B------:R-:W-:-:S04]  /*00f0*/  IMAD R5, R7, UR7, R0 ;  /* 0x0000000707057c24 */ /* 0x000fc8000f8e0200 */
[----:B0-----:R-:W-:Y:S02]  /*0100*/  IMAD.WIDE R2, R5, 0x4, R2 ;  /* 0x0000000405027825 */ /* 0x001fe400078e0202 */
[----:B------:R-:W0:Y:S04]  /*0110*/  LDC.64 R4, c[0x0][0x388] ;  /* 0x0000e200ff047b82 */ /* 0x000e280000000a00 */
[----:B-1----:R-:W2:Y:S01]  /*0120*/  LDG.E R3, desc[UR4][R2.64] ;  /* 0x0000000402037981 */ /* 0x002ea2000c1e1900 */
[----:B------:R-:W-:-:S04]  /*0130*/  IMAD R7, R0, UR6, R7 ;  /* 0x0000000600077c24 */ /* 0x000fc8000f8e0207 */
[----:B0-----:R-:W-:-:S05]  /*0140*/  IMAD.WIDE R4, R7, 0x4, R4 ;  /* 0x0000000407047825 */ /* 0x001fca00078e0204 */
[----:B--2---:R-:W-:Y:S01]  /*0150*/  STG.E desc[UR4][R4.64], R3 ;  /* 0x0000000304007986 */ /* 0x004fe2000c101904 */
[----:B------:R-:W-:Y:S05]  /*0160*/  EXIT ;  /* 0x000000000000794d */ /* 0x000fea0003800000 */
.L_x_0:
[----:B------:R-:W-:-:S00]  /*0170*/  BRA `(.L_x_0) ;  /* 0xfffffffc00fc7947 */ /* 0x000fc0000383ffff */
[----:B------:R-:W-:-:S00]  /*0180*/  NOP ;  /* 0x0000000000007918 */ /* 0x000fc00000000000 */
[----:B------:R-:W-:-:S00]  /*0190*/  NOP ;  /* 0x0000000000007918 */ /* 0x000fc00000000000 */
[----:B------:R-:W-:-:S00]  /*01a0*/  NOP ;  /* 0x0000000000007918 */ /* 0x000fc00000000000 */
[----:B------:R-:W-:-:S00]  /*01b0*/  NOP ;  /* 0x0000000000007918 */ /* 0x000fc00000000000 */
[----:B------:R-:W-:-:S00]  /*01c0*/  NOP ;  /* 0x0000000000007918 */ /* 0x000fc00000000000 */
[----:B------:R-:W-:-:S00]  /*01d0*/  NOP ;  /* 0x0000000000007918 */ /* 0x000fc00000000000 */
[----:B------:R-:W-:-:S00]  /*01e0*/  NOP ;  /* 0x0000000000007918 */ /* 0x000fc00000000000 */
[----:B------:R-:W-:-:S00]  /*01f0*/  NOP ;  /* 0x0000000000007918 */ /* 0x000fc00000000000 */
.L_x_1:


//--------------------- .nv.shared.reserved.0     --------------------------
	.section	.nv.shared.reserved.0,"aw",@nobits
	.weak		__nv_reservedSMEM_offset_0_alias
	.size		__nv_reservedSMEM_offset_0_alias, 0, 64
	.other		__nv_reservedSMEM_offset_0_alias,@"STO_CUDA_RESERVED_SHARED STV_DEFAULT"
__nv_reservedSMEM_offset_0_alias:
	.zero		0
	.zero		64


//--------------------- .nv.constant0._Z18matrix_trans_naivePKfPfii --------------------------
	.section	.nv.constant0._Z18matrix_trans_naivePKfPfii,"a",@progbits
	.sectionflags	@""
	.align	4
.nv.constant0._Z18matrix_trans_naivePKfPfii:
	.zero		920


//--------------------- SYMBOLS --------------------------

	.type		.nv.reservedSmem.offset0,@object
	.size		.nv.reservedSmem.offset0,0x4
